//
// Generated by NVIDIA NVVM Compiler
//
// Compiler Build ID: CL-36424714
// Cuda compilation tools, release 13.0, V13.0.88
// Based on NVVM 20.0.0
//

.version 9.0
.target sm_100
.address_size 64

	// .globl	_Z6vecmulPfS_S_i

.visible .entry _Z6vecmulPfS_S_i(
	.param .u64 .ptr .align 1 _Z6vecmulPfS_S_i_param_0,
	.param .u64 .ptr .align 1 _Z6vecmulPfS_S_i_param_1,
	.param .u64 .ptr .align 1 _Z6vecmulPfS_S_i_param_2,
	.param .u32 _Z6vecmulPfS_S_i_param_3
)
{
	.reg .pred 	%p<2>;
	.reg .b32 	%r<6>;
	.reg .b32 	%f<4>;
	.reg .b64 	%rd<11>;

	ld.param.u64 	%rd1, [_Z6vecmulPfS_S_i_param_0];
	ld.param.u64 	%rd2, [_Z6vecmulPfS_S_i_param_1];
	ld.param.u64 	%rd3, [_Z6vecmulPfS_S_i_param_2];
	ld.param.u32 	%r2, [_Z6vecmulPfS_S_i_param_3];
	mov.u32 	%r3, %ntid.x;
	mov.u32 	%r4, %ctaid.x;
	mov.u32 	%r5, %tid.x;
	mad.lo.s32 	%r1, %r3, %r4, %r5;
	setp.ge.s32 	%p1, %r1, %r2;
	@%p1 bra 	$L__BB0_2;
	cvta.to.global.u64 	%rd4, %rd1;
	cvta.to.global.u64 	%rd5, %rd2;
	cvta.to.global.u64 	%rd6, %rd3;
	mul.wide.s32 	%rd7, %r1, 4;
	add.s64 	%rd8, %rd4, %rd7;
	ld.global.f32 	%f1, [%rd8];
	add.s64 	%rd9, %rd5, %rd7;
	ld.global.f32 	%f2, [%rd9];
	mul.f32 	%f3, %f1, %f2;
	add.s64 	%rd10, %rd6, %rd7;
	st.global.f32 	[%rd10], %f3;
$L__BB0_2:
	ret;

}
	// .globl	_Z9reductionPfi
.visible .entry _Z9reductionPfi(
	.param .u64 .ptr .align 1 _Z9reductionPfi_param_0,
	.param .u32 _Z9reductionPfi_param_1
)
{
	.reg .pred 	%p<6>;
	.reg .b32 	%r<11>;
	.reg .b32 	%f<7>;
	.reg .b64 	%rd<9>;

	ld.param.u64 	%rd2, [_Z9reductionPfi_param_0];
	ld.param.u32 	%r3, [_Z9reductionPfi_param_1];
	cvta.to.global.u64 	%rd1, %rd2;
	mov.u32 	%r4, %ntid.x;
	mov.u32 	%r5, %ctaid.x;
	mov.u32 	%r6, %tid.x;
	mad.lo.s32 	%r1, %r4, %r5, %r6;
	shr.u32 	%r7, %r3, 31;
	add.s32 	%r8, %r3, %r7;
	shr.s32 	%r2, %r8, 1;
	setp.ge.s32 	%p1, %r1, %r2;
	@%p1 bra 	$L__BB1_2;
	add.s32 	%r9, %r2, %r1;
	mul.wide.s32 	%rd3, %r9, 4;
	add.s64 	%rd4, %rd1, %rd3;
	ld.global.f32 	%f1, [%rd4];
	mul.wide.s32 	%rd5, %r1, 4;
	add.s64 	%rd6, %rd1, %rd5;
	ld.global.f32 	%f2, [%rd6];
	add.f32 	%f3, %f1, %f2;
	st.global.f32 	[%rd6], %f3;
$L__BB1_2:
	bar.sync 	0;
	and.b32  	%r10, %r3, 1;
	setp.eq.b32 	%p2, %r10, 1;
	not.pred 	%p3, %p2;
	setp.ne.s32 	%p4, %r1, 0;
	or.pred  	%p5, %p4, %p3;
	@%p5 bra 	$L__BB1_4;
	mul.wide.s32 	%rd7, %r3, 4;
	add.s64 	%rd8, %rd1, %rd7;
	ld.global.f32 	%f4, [%rd8+-4];
	ld.global.f32 	%f5, [%rd1];
	add.f32 	%f6, %f4, %f5;
	st.global.f32 	[%rd1], %f6;
$L__BB1_4:
	ret;

}


// ===== COMPILED SASS (sm_100) =====

	.target	sm_100

	.elftype	@"ET_EXEC"


//--------------------- .note.nv.tkinfo           --------------------------
	.section	.note.nv.tkinfo,"",@"SHT_NOTE"
	.sectionflags	@"SHF_NOTE_NV_TKINFO"
	.tkinfo
        /*0018*/ 	.word	0x00000002
        /*0030*/ 	.string	""
        /*0030*/ 	.string	"ptxas"
        /*0030*/ 	.string	"Cuda compilation tools, release 13.0, V13.0.88"
        /*0030*/ 	.string	"Build cuda_13.0.r13.0/compiler.36424714_0"
        /*0030*/ 	.string	"-arch sm_100 -m 64 "



//--------------------- .note.nv.cuinfo           --------------------------
	.section	.note.nv.cuinfo,"",@"SHT_NOTE"
	.sectionflags	@"SHF_NOTE_NV_CUINFO"
        /*0018*/ 	.short	0x0002
        /*001a*/ 	.short	0x0064
        /*001c*/ 	.short	0x0082
	.zero		2


//--------------------- .nv.info                  --------------------------
	.section	.nv.info,"",@"SHT_CUDA_INFO"
	.align	4


	//----- nvinfo : EIATTR_REGCOUNT
	.align		4
        /*0000*/ 	.byte	0x04, 0x2f
        /*0002*/ 	.short	(.L_1 - .L_0)
	.align		4
.L_0:
        /*0004*/ 	.word	index@(_Z6vecmulPfS_S_i)
        /*0008*/ 	.word	0x0000000c


	//----- nvinfo : EIATTR_FRAME_SIZE
	.align		4
.L_1:
        /*000c*/ 	.byte	0x04, 0x11
        /*000e*/ 	.short	(.L_3 - .L_2)
	.align		4
.L_2:
        /*0010*/ 	.word	index@(_Z6vecmulPfS_S_i)
        /*0014*/ 	.word	0x00000000


	//----- nvinfo : EIATTR_REGCOUNT
	.align		4
.L_3:
        /*0018*/ 	.byte	0x04, 0x2f
        /*001a*/ 	.short	(.L_5 - .L_4)
	.align		4
.L_4:
        /*001c*/ 	.word	index@(_Z9reductionPfi)
        /*0020*/ 	.word	0x0000000c


	//----- nvinfo : EIATTR_FRAME_SIZE
	.align		4
.L_5:
        /*0024*/ 	.byte	0x04, 0x11
        /*0026*/ 	.short	(.L_7 - .L_6)
	.align		4
.L_6:
        /*0028*/ 	.word	index@(_Z9reductionPfi)
        /*002c*/ 	.word	0x00000000


	//----- nvinfo : EIATTR_MIN_STACK_SIZE
	.align		4
.L_7:
        /*0030*/ 	.byte	0x04, 0x12
        /*0032*/ 	.short	(.L_9 - .L_8)
	.align		4
.L_8:
        /*0034*/ 	.word	index@(_Z9reductionPfi)
        /*0038*/ 	.word	0x00000000


	//----- nvinfo : EIATTR_MIN_STACK_SIZE
	.align		4
.L_9:
        /*003c*/ 	.byte	0x04, 0x12
        /*003e*/ 	.short	(.L_11 - .L_10)
	.align		4
.L_10:
        /*0040*/ 	.word	index@(_Z6vecmulPfS_S_i)
        /*0044*/ 	.word	0x00000000
.L_11:


//--------------------- .nv.compat                --------------------------
	.section	.nv.compat,"",@"SHT_CUDA_COMPAT_INFO"
	.align	4
        /*0000*/ 	.byte	0x02, 0x09, 0x00, 0x00, 0x02, 0x02, 0x01, 0x00, 0x02, 0x05, 0x05, 0x00, 0x03, 0x07, 0x01, 0x01
        /*0010*/ 	.byte	0x02, 0x03, 0x00, 0x00, 0x02, 0x06, 0x01, 0x00, 0x04, 0x0b, 0x08, 0x00, 0x09, 0x00, 0x00, 0x00
        /*0020*/ 	.byte	0x00, 0x00, 0x00, 0x00


//--------------------- .nv.info._Z9reductionPfi  --------------------------
	.section	.nv.info._Z9reductionPfi,"",@"SHT_CUDA_INFO"
	.sectionflags	@""
	.align	4


	//----- nvinfo : EIATTR_CUDA_API_VERSION
	.align		4
        /*0000*/ 	.byte	0x04, 0x37
        /*0002*/ 	.short	(.L_13 - .L_12)
.L_12:
        /*0004*/ 	.word	0x00000082


	//----- nvinfo : EIATTR_KPARAM_INFO
	.align		4
.L_13:
        /*0008*/ 	.byte	0x04, 0x17
        /*000a*/ 	.short	(.L_15 - .L_14)
.L_14:
        /*000c*/ 	.word	0x00000000
        /*0010*/ 	.short	0x0001
        /*0012*/ 	.short	0x0008
        /*0014*/ 	.byte	0x00, 0xf0, 0x11, 0x00


	//----- nvinfo : EIATTR_KPARAM_INFO
	.align		4
.L_15:
        /*0018*/ 	.byte	0x04, 0x17
        /*001a*/ 	.short	(.L_17 - .L_16)
.L_16:
        /*001c*/ 	.word	0x00000000
        /*0020*/ 	.short	0x0000
        /*0022*/ 	.short	0x0000
        /*0024*/ 	.byte	0x00, 0xf5, 0x21, 0x00


	//----- nvinfo : EIATTR_SPARSE_MMA_MASK
	.align		4
.L_17:
        /*0028*/ 	.byte	0x03, 0x50
        /*002a*/ 	.short	0x0000


	//----- nvinfo : EIATTR_MAXREG_COUNT
	.align		4
        /*002c*/ 	.byte	0x03, 0x1b
        /*002e*/ 	.short	0x00ff


	//----- nvinfo : EIATTR_NUM_BARRIERS
	.align		4
        /*0030*/ 	.byte	0x02, 0x4c
        /*0032*/ 	.byte	0x01
	.zero		1


	//----- nvinfo : EIATTR_MERCURY_ISA_VERSION
	.align		4
        /*0034*/ 	.byte	0x03, 0x5f
        /*0036*/ 	.short	0x0101


	//----- nvinfo : EIATTR_VRC_CTA_INIT_COUNT
	.align		4
        /*0038*/ 	.byte	0x02, 0x4a
	.zero		1
	.zero		1


	//----- nvinfo : EIATTR_EXIT_INSTR_OFFSETS
	.align		4
        /*003c*/ 	.byte	0x04, 0x1c
        /*003e*/ 	.short	(.L_19 - .L_18)


	//   ....[0]....
.L_18:
        /*0040*/ 	.word	0x00000190


	//   ....[1]....
        /*0044*/ 	.word	0x00000210


	//----- nvinfo : EIATTR_CRS_STACK_SIZE
	.align		4
.L_19:
        /*0048*/ 	.byte	0x04, 0x1e
        /*004a*/ 	.short	(.L_21 - .L_20)
.L_20:
        /*004c*/ 	.word	0x00000000


	//----- nvinfo : EIATTR_CBANK_PARAM_SIZE
	.align		4
.L_21:
        /*0050*/ 	.byte	0x03, 0x19
        /*0052*/ 	.short	0x000c


	//----- nvinfo : EIATTR_PARAM_CBANK
	.align		4
        /*0054*/ 	.byte	0x04, 0x0a
        /*0056*/ 	.short	(.L_23 - .L_22)
	.align		4
.L_22:
        /*0058*/ 	.word	index@(.nv.constant0._Z9reductionPfi)
        /*005c*/ 	.short	0x0380
        /*005e*/ 	.short	0x000c


	//----- nvinfo : EIATTR_SW_WAR
	.align		4
.L_23:
        /*0060*/ 	.byte	0x04, 0x36
        /*0062*/ 	.short	(.L_25 - .L_24)
.L_24:
        /*0064*/ 	.word	0x00000008
.L_25:


//--------------------- .nv.info._Z6vecmulPfS_S_i --------------------------
	.section	.nv.info._Z6vecmulPfS_S_i,"",@"SHT_CUDA_INFO"
	.sectionflags	@""
	.align	4


	//----- nvinfo : EIATTR_CUDA_API_VERSION
	.align		4
        /*0000*/ 	.byte	0x04, 0x37
        /*0002*/ 	.short	(.L_27 - .L_26)
.L_26:
        /*0004*/ 	.word	0x00000082


	//----- nvinfo : EIATTR_KPARAM_INFO
	.align		4
.L_27:
        /*0008*/ 	.byte	0x04, 0x17
        /*000a*/ 	.short	(.L_29 - .L_28)
.L_28:
        /*000c*/ 	.word	0x00000000
        /*0010*/ 	.short	0x0003
        /*0012*/ 	.short	0x0018
        /*0014*/ 	.byte	0x00, 0xf0, 0x11, 0x00


	//----- nvinfo : EIATTR_KPARAM_INFO
	.align		4
.L_29:
        /*0018*/ 	.byte	0x04, 0x17
        /*001a*/ 	.short	(.L_31 - .L_30)
.L_30:
        /*001c*/ 	.word	0x00000000
        /*0020*/ 	.short	0x0002
        /*0022*/ 	.short	0x0010
        /*0024*/ 	.byte	0x00, 0xf5, 0x21, 0x00


	//----- nvinfo : EIATTR_KPARAM_INFO
	.align		4
.L_31:
        /*0028*/ 	.byte	0x04, 0x17
        /*002a*/ 	.short	(.L_33 - .L_32)
.L_32:
        /*002c*/ 	.word	0x00000000
        /*0030*/ 	.short	0x0001
        /*0032*/ 	.short	0x0008
        /*0034*/ 	.byte	0x00, 0xf5, 0x21, 0x00


	//----- nvinfo : EIATTR_KPARAM_INFO
	.align		4
.L_33:
        /*0038*/ 	.byte	0x04, 0x17
        /*003a*/ 	.short	(.L_35 - .L_34)
.L_34:
        /*003c*/ 	.word	0x00000000
        /*0040*/ 	.short	0x0000
        /*0042*/ 	.short	0x0000
        /*0044*/ 	.byte	0x00, 0xf5, 0x21, 0x00


	//----- nvinfo : EIATTR_SPARSE_MMA_MASK
	.align		4
.L_35:
        /*0048*/ 	.byte	0x03, 0x50
        /*004a*/ 	.short	0x0000


	//----- nvinfo : EIATTR_MAXREG_COUNT
	.align		4
        /*004c*/ 	.byte	0x03, 0x1b
        /*004e*/ 	.short	0x00ff


	//----- nvinfo : EIATTR_MERCURY_ISA_VERSION
	.align		4
        /*0050*/ 	.byte	0x03, 0x5f
        /*0052*/ 	.short	0x0101


	//----- nvinfo : EIATTR_VRC_CTA_INIT_COUNT
	.align		4
        /*0054*/ 	.byte	0x02, 0x4a
	.zero		1
	.zero		1


	//----- nvinfo : EIATTR_EXIT_INSTR_OFFSETS
	.align		4
        /*0058*/ 	.byte	0x04, 0x1c
        /*005a*/ 	.short	(.L_37 - .L_36)


	//   ....[0]....
.L_36:
        /*005c*/ 	.word	0x00000070


	//   ....[1]....
        /*0060*/ 	.word	0x00000130


	//----- nvinfo : EIATTR_CBANK_PARAM_SIZE
	.align		4
.L_37:
        /*0064*/ 	.byte	0x03, 0x19
        /*0066*/ 	.short	0x001c


	//----- nvinfo : EIATTR_PARAM_CBANK
	.align		4
        /*0068*/ 	.byte	0x04, 0x0a
        /*006a*/ 	.short	(.L_39 - .L_38)
	.align		4
.L_38:
        /*006c*/ 	.word	index@(.nv.constant0._Z6vecmulPfS_S_i)
        /*0070*/ 	.short	0x0380
        /*0072*/ 	.short	0x001c


	//----- nvinfo : EIATTR_SW_WAR
	.align		4
.L_39:
        /*0074*/ 	.byte	0x04, 0x36
        /*0076*/ 	.short	(.L_41 - .L_40)
.L_40:
        /*0078*/ 	.word	0x00000008
.L_41:


//--------------------- .nv.callgraph             --------------------------
	.section	.nv.callgraph,"",@"SHT_CUDA_CALLGRAPH"
	.align	4
	.sectionentsize	8
	.align		4
        /*0000*/ 	.word	0x00000000
	.align		4
        /*0004*/ 	.word	0xffffffff
	.align		4
        /*0008*/ 	.word	0x00000000
	.align		4
        /*000c*/ 	.word	0xfffffffe
	.align		4
        /*0010*/ 	.word	0x00000000
	.align		4
        /*0014*/ 	.word	0xfffffffd
	.align		4
        /*0018*/ 	.word	0x00000000
	.align		4
        /*001c*/ 	.word	0xfffffffc


//--------------------- .text._Z9reductionPfi     --------------------------
	.section	.text._Z9reductionPfi,"ax",@progbits
	.align	128
        .global         _Z9reductionPfi
        .type           _Z9reductionPfi,@function
        .size           _Z9reductionPfi,(.L_x_4 - _Z9reductionPfi)
        .other          _Z9reductionPfi,@"STO_CUDA_ENTRY STV_DEFAULT"
_Z9reductionPfi:
.text._Z9reductionPfi:
[----:B------:R-:W-:Y:S01]  /*0000*/  LDC R1, c[0x0][0x37c] ;  /* 0x0000df00ff017b82 */ /* 0x000fe20000000800 */
[----:B------:R-:W0:Y:S07]  /*0010*/  S2R R7, SR_CTAID.X ;  /* 0x0000000000077919 */ /* 0x000e2e0000002500 */
[----:B------:R-:W1:Y:S01]  /*0020*/  LDC R9, c[0x0][0x388] ;  /* 0x0000e200ff097b82 */ /* 0x000e620000000800 */
[----:B------:R-:W0:Y:S01]  /*0030*/  LDCU UR4, c[0x0][0x360] ;  /* 0x00006c00ff0477ac */ /* 0x000e220008000800 */
[----:B------:R-:W-:Y:S01]  /*0040*/  BSSY.RECONVERGENT B0, `(.L_x_0) ;  /* 0x0000013000007945 */ /* 0x000fe20003800200 */
[----:B------:R-:W0:Y:S01]  /*0050*/  S2R R2, SR_TID.X ;  /* 0x0000000000027919 */ /* 0x000e220000002100 */
[----:B-1----:R-:W-:-:S02]  /*0060*/  LEA.HI R0, R9, R9, RZ, 0x1 ;  /* 0x0000000909007211 */ /* 0x002fc400078f08ff */
[----:B------:R-:W-:Y:S02]  /*0070*/  LOP3.LUT R3, R9, 0x1, RZ, 0xc0, !PT ;  /* 0x0000000109037812 */ /* 0x000fe400078ec0ff */
[----:B------:R-:W-:Y:S02]  /*0080*/  SHF.R.S32.HI R0, RZ, 0x1, R0 ;  /* 0x00000001ff007819 */ /* 0x000fe40000011400 */
[----:B------:R-:W-:Y:S01]  /*0090*/  ISETP.NE.U32.AND P0, PT, R3, 0x1, PT ;  /* 0x000000010300780c */ /* 0x000fe20003f05070 */
[----:B0-----:R-:W-:Y:S01]  /*00a0*/  IMAD R7, R7, UR4, R2 ;  /* 0x0000000407077c24 */ /* 0x001fe2000f8e0202 */
[----:B------:R-:W0:Y:S04]  /*00b0*/  LDCU.64 UR4, c[0x0][0x358] ;  /* 0x00006b00ff0477ac */ /* 0x000e280008000a00 */
[----:B------:R-:W-:-:S02]  /*00c0*/  ISETP.GE.AND P1, PT, R7, R0, PT ;  /* 0x000000000700720c */ /* 0x000fc40003f26270 */
[----:B------:R-:W-:-:S11]  /*00d0*/  ISETP.NE.OR P0, PT, R7, RZ, P0 ;  /* 0x000000ff0700720c */ /* 0x000fd60000705670 */
[----:B------:R-:W-:Y:S05]  /*00e0*/  @P1 BRA `(.L_x_1) ;  /* 0x0000000000201947 */ /* 0x000fea0003800000 */
[----:B------:R-:W1:Y:S01]  /*00f0*/  LDC.64 R4, c[0x0][0x380] ;  /* 0x0000e000ff047b82 */ /* 0x000e620000000a00 */
[----:B------:R-:W-:-:S05]  /*0100*/  IADD3 R3, PT, PT, R7, R0, RZ ;  /* 0x0000000007037210 */ /* 0x000fca0007ffe0ff */
[----:B-1----:R-:W-:-:S04]  /*0110*/  IMAD.WIDE R2, R3, 0x4, R4 ;  /* 0x0000000403027825 */ /* 0x002fc800078e0204 */
[----:B------:R-:W-:Y:S02]  /*0120*/  IMAD.WIDE R4, R7, 0x4, R4 ;  /* 0x0000000407047825 */ /* 0x000fe400078e0204 */
[----:B0-----:R-:W2:Y:S04]  /*0130*/  LDG.E R2, desc[UR4][R2.64] ;  /* 0x0000000402027981 */ /* 0x001ea8000c1e1900 */
[----:B------:R-:W2:Y:S02]  /*0140*/  LDG.E R7, desc[UR4][R4.64] ;  /* 0x0000000404077981 */ /* 0x000ea4000c1e1900 */
[----:B--2---:R-:W-:-:S05]  /*0150*/  FADD R7, R2, R7 ;  /* 0x0000000702077221 */ /* 0x004fca0000000000 */
[----:B------:R1:W-:Y:S02]  /*0160*/  STG.E desc[UR4][R4.64], R7 ;  /* 0x0000000704007986 */ /* 0x0003e4000c101904 */
.L_x_1:
[----:B0-----:R-:W-:Y:S05]  /*0170*/  BSYNC.RECONVERGENT B0 ;  /* 0x0000000000007941 */ /* 0x001fea0003800200 */
.L_x_0:
[----:B------:R-:W-:Y:S06]  /*0180*/  BAR.SYNC.DEFER_BLOCKING 0x0 ;  /* 0x0000000000007b1d */ /* 0x000fec0000010000 */
[----:B------:R-:W-:Y:S05]  /*0190*/  @P0 EXIT ;  /* 0x000000000000094d */ /* 0x000fea0003800000 */
[----:B------:R-:W0:Y:S08]  /*01a0*/  LDC.64 R2, c[0x0][0x380] ;  /* 0x0000e000ff027b82 */ /* 0x000e300000000a00 */
[----:B-1----:R-:W1:Y:S01]  /*01b0*/  LDC.64 R4, c[0x0][0x380] ;  /* 0x0000e000ff047b82 */ /* 0x002e620000000a00 */
[----:B0-----:R-:W-:-:S06]  /*01c0*/  IMAD.WIDE R2, R9, 0x4, R2 ;  /* 0x0000000409027825 */ /* 0x001fcc00078e0202 */
[----:B------:R-:W2:Y:S04]  /*01d0*/  LDG.E R2, desc[UR4][R2.64+-0x4] ;  /* 0xfffffc0402027981 */ /* 0x000ea8000c1e1900 */
[----:B-1----:R-:W2:Y:S02]  /*01e0*/  LDG.E R7, desc[UR4][R4.64] ;  /* 0x0000000404077981 */ /* 0x002ea4000c1e1900 */
[----:B--2---:R-:W-:-:S05]  /*01f0*/  FADD R7, R2, R7 ;  /* 0x0000000702077221 */ /* 0x004fca0000000000 */
[----:B------:R-:W-:Y:S01]  /*0200*/  STG.E desc[UR4][R4.64], R7 ;  /* 0x0000000704007986 */ /* 0x000fe2000c101904 */
[----:B------:R-:W-:Y:S05]  /*0210*/  EXIT ;  /* 0x000000000000794d */ /* 0x000fea0003800000 */
.L_x_2:
[----:B------:R-:W-:-:S00]  /*0220*/  BRA `(.L_x_2) ;  /* 0xfffffffc00fc7947 */ /* 0x000fc0000383ffff */
[----:B------:R-:W-:-:S00]  /*0230*/  NOP ;  /* 0x0000000000007918 */ /* 0x000fc00000000000 */
        /* <DEDUP_REMOVED lines=12> */
.L_x_4:


//--------------------- .text._Z6vecmulPfS_S_i    --------------------------
	.section	.text._Z6vecmulPfS_S_i,"ax",@progbits
	.align	128
        .global         _Z6vecmulPfS_S_i
        .type           _Z6vecmulPfS_S_i,@function
        .size           _Z6vecmulPfS_S_i,(.L_x_5 - _Z6vecmulPfS_S_i)
        .other          _Z6vecmulPfS_S_i,@"STO_CUDA_ENTRY STV_DEFAULT"
_Z6vecmulPfS_S_i:
.text._Z6vecmulPfS_S_i:
[----:B------:R-:W-:Y:S01]  /*0000*/  LDC R1, c[0x0][0x37c] ;  /* 0x0000df00ff017b82 */ /* 0x000fe20000000800 */
[----:B------:R-:W0:Y:S01]  /*0010*/  S2R R9, SR_CTAID.X ;  /* 0x0000000000097919 */ /* 0x000e220000002500 */
[----:B------:R-:W0:Y:S01]  /*0020*/  LDCU UR4, c[0x0][0x360] ;  /* 0x00006c00ff0477ac */ /* 0x000e220008000800 */
[----:B------:R-:W0:Y:S01]  /*0030*/  S2R R0, SR_TID.X ;  /* 0x0000000000007919 */ /* 0x000e220000002100 */
[----:B------:R-:W1:Y:S01]  /*0040*/  LDCU UR5, c[0x0][0x398] ;  /* 0x00007300ff0577ac */ /* 0x000e620008000800 */
[----:B0-----:R-:W-:-:S05]  /*0050*/  IMAD R9, R9, UR4, R0 ;  /* 0x0000000409097c24 */ /* 0x001fca000f8e0200 */
[----:B-1----:R-:W-:-:S13]  /*0060*/  ISETP.GE.AND P0, PT, R9, UR5, PT ;  /* 0x0000000509007c0c */ /* 0x002fda000bf06270 */
[----:B------:R-:W-:Y:S05]  /*0070*/  @P0 EXIT ;  /* 0x000000000000094d */ /* 0x000fea0003800000 */
[----:B------:R-:W0:Y:S01]  /*0080*/  LDC.64 R2, c[0x0][0x380] ;  /* 0x0000e000ff027b82 */ /* 0x000e220000000a00 */
[----:B------:R-:W1:Y:S07]  /*0090*/  LDCU.64 UR4, c[0x0][0x358] ;  /* 0x00006b00ff0477ac */ /* 0x000e6e0008000a00 */
[----:B------:R-:W2:Y:S08]  /*00a0*/  LDC.64 R4, c[0x0][0x388] ;  /* 0x0000e200ff047b82 */ /* 0x000eb00000000a00 */
[----:B------:R-:W3:Y:S01]  /*00b0*/  LDC.64 R6, c[0x0][0x390] ;  /* 0x0000e400ff067b82 */ /* 0x000ee20000000a00 */
[----:B0-----:R-:W-:-:S06]  /*00c0*/  IMAD.WIDE R2, R9, 0x4, R2 ;  /* 0x0000000409027825 */ /* 0x001fcc00078e0202 */
[----:B-1----:R-:W4:Y:S01]  /*00d0*/  LDG.E R2, desc[UR4][R2.64] ;  /* 0x0000000402027981 */ /* 0x002f22000c1e1900 */
[----:B--2---:R-:W-:-:S06]  /*00e0*/  IMAD.WIDE R4, R9, 0x4, R4 ;  /* 0x0000000409047825 */ /* 0x004fcc00078e0204 */
[----:B------:R-:W4:Y:S01]  /*00f0*/  LDG.E R5, desc[UR4][R4.64] ;  /* 0x0000000404057981 */ /* 0x000f22000c1e1900 */
[----:B---3--:R-:W-:-:S04]  /*0100*/  IMAD.WIDE R6, R9, 0x4, R6 ;  /* 0x0000000409067825 */ /* 0x008fc800078e0206 */
[----:B----4-:R-:W-:-:S05]  /*0110*/  FMUL R9, R2, R5 ;  /* 0x0000000502097220 */ /* 0x010fca0000400000 */
[----:B------:R-:W-:Y:S01]  /*0120*/  STG.E desc[UR4][R6.64], R9 ;  /* 0x0000000906007986 */ /* 0x000fe2000c101904 */
[----:B------:R-:W-:Y:S05]  /*0130*/  EXIT ;  /* 0x000000000000794d */ /* 0x000fea0003800000 */
.L_x_3:
        /* <DEDUP_REMOVED lines=12> */
.L_x_5:


//--------------------- .nv.shared.reserved.0     --------------------------
	.section	.nv.shared.reserved.0,"aw",@nobits
	.weak		__nv_reservedSMEM_offset_0_alias
	.size		__nv_reservedSMEM_offset_0_alias, 0, 64
	.other		__nv_reservedSMEM_offset_0_alias,@"STO_CUDA_RESERVED_SHARED STV_DEFAULT"
__nv_reservedSMEM_offset_0_alias:
	.zero		0
	.zero		64


//--------------------- .nv.constant0._Z9reductionPfi --------------------------
	.section	.nv.constant0._Z9reductionPfi,"a",@progbits
	.sectionflags	@""
	.align	4
.nv.constant0._Z9reductionPfi:
	.zero		908


//--------------------- .nv.constant0._Z6vecmulPfS_S_i --------------------------
	.section	.nv.constant0._Z6vecmulPfS_S_i,"a",@progbits
	.sectionflags	@""
	.align	4
.nv.constant0._Z6vecmulPfS_S_i:
	.zero		924


//--------------------- SYMBOLS --------------------------

	.type		.nv.reservedSmem.offset0,@object
	.size		.nv.reservedSmem.offset0,0x4
